	.headerflags	@"EF_CUDA_TEXMODE_UNIFIED EF_CUDA_64BIT_ADDRESS EF_CUDA_ACCELERATORS EF_CUDA_SM90 EF_CUDA_VIRTUAL_SM(EF_CUDA_SM90)"
	.elftype	@"ET_EXEC"


//--------------------- .nv.info                  --------------------------
	.section	.nv.info,"",@"SHT_CUDA_INFO"
	.align	4


	//----- nvinfo : EIATTR_REGCOUNT
	.align		4
        /*0000*/ 	.byte	0x04, 0x2f
        /*0002*/ 	.short	(.L_3 - .L_2)
	.align		4
.L_2:
        /*0004*/ 	.word	index@(triton_poi_fused__native_batch_norm_legit_no_training_relu_22)
        /*0008*/ 	.word	0x00000022


	//----- nvinfo : EIATTR_MIN_STACK_SIZE
	.align		4
.L_3:
        /*000c*/ 	.byte	0x04, 0x12
        /*000e*/ 	.short	(.L_5 - .L_4)
	.align		4
.L_4:
        /*0010*/ 	.word	index@(triton_poi_fused__native_batch_norm_legit_no_training_relu_22)
        /*0014*/ 	.word	0x00000000


	//----- nvinfo : EIATTR_FRAME_SIZE
	.align		4
.L_5:
        /*0018*/ 	.byte	0x04, 0x11
        /*001a*/ 	.short	(.L_7 - .L_6)
	.align		4
.L_6:
        /*001c*/ 	.word	index@(triton_poi_fused__native_batch_norm_legit_no_training_relu_22)
        /*0020*/ 	.word	0x00000000


	//----- nvinfo : EIATTR_MIN_STACK_SIZE
	.align		4
.L_7:
        /*0024*/ 	.byte	0x04, 0x12
        /*0026*/ 	.short	(.L_9 - .L_8)
	.align		4
.L_8:
        /*0028*/ 	.word	index@(triton_poi_fused__native_batch_norm_legit_no_training_relu_22)
        /*002c*/ 	.word	0x00000000
.L_9:


//--------------------- .nv.info.triton_poi_fused__native_batch_norm_legit_no_training_relu_22 --------------------------
	.section	.nv.info.triton_poi_fused__native_batch_norm_legit_no_training_relu_22,"",@"SHT_CUDA_INFO"
	.sectionflags	@""
	.align	4


	//----- nvinfo : EIATTR_CUDA_API_VERSION
	.align		4
        /*0000*/ 	.byte	0x04, 0x37
        /*0002*/ 	.short	(.L_11 - .L_10)
.L_10:
        /*0004*/ 	.word	0x0000007c


	//----- nvinfo : EIATTR_KPARAM_INFO
	.align		4
.L_11:
        /*0008*/ 	.byte	0x04, 0x17
        /*000a*/ 	.short	(.L_13 - .L_12)
.L_12:
        /*000c*/ 	.word	0x00000000
        /*0010*/ 	.short	0x0007
        /*0012*/ 	.short	0x0034
        /*0014*/ 	.byte	0x00, 0xf0, 0x11, 0x00


	//----- nvinfo : EIATTR_KPARAM_INFO
	.align		4
.L_13:
        /*0018*/ 	.byte	0x04, 0x17
        /*001a*/ 	.short	(.L_15 - .L_14)
.L_14:
        /*001c*/ 	.word	0x00000000
        /*0020*/ 	.short	0x0006
        /*0022*/ 	.short	0x0030
        /*0024*/ 	.byte	0x00, 0xf0, 0x11, 0x00


	//----- nvinfo : EIATTR_KPARAM_INFO
	.align		4
.L_15:
        /*0028*/ 	.byte	0x04, 0x17
        /*002a*/ 	.short	(.L_17 - .L_16)
.L_16:
        /*002c*/ 	.word	0x00000000
        /*0030*/ 	.short	0x0005
        /*0032*/ 	.short	0x0028
        /*0034*/ 	.byte	0x00, 0xf4, 0x21, 0x00


	//----- nvinfo : EIATTR_KPARAM_INFO
	.align		4
.L_17:
        /*0038*/ 	.byte	0x04, 0x17
        /*003a*/ 	.short	(.L_19 - .L_18)
.L_18:
        /*003c*/ 	.word	0x00000000
        /*0040*/ 	.short	0x0004
        /*0042*/ 	.short	0x0020
        /*0044*/ 	.byte	0x00, 0xf4, 0x21, 0x00


	//----- nvinfo : EIATTR_KPARAM_INFO
	.align		4
.L_19:
        /*0048*/ 	.byte	0x04, 0x17
        /*004a*/ 	.short	(.L_21 - .L_20)
.L_20:
        /*004c*/ 	.word	0x00000000
        /*0050*/ 	.short	0x0003
        /*0052*/ 	.short	0x0018
        /*0054*/ 	.byte	0x00, 0xf4, 0x21, 0x00


	//----- nvinfo : EIATTR_KPARAM_INFO
	.align		4
.L_21:
        /*0058*/ 	.byte	0x04, 0x17
        /*005a*/ 	.short	(.L_23 - .L_22)
.L_22:
        /*005c*/ 	.word	0x00000000
        /*0060*/ 	.short	0x0002
        /*0062*/ 	.short	0x0010
        /*0064*/ 	.byte	0x00, 0xf4, 0x21, 0x00


	//----- nvinfo : EIATTR_KPARAM_INFO
	.align		4
.L_23:
        /*0068*/ 	.byte	0x04, 0x17
        /*006a*/ 	.short	(.L_25 - .L_24)
.L_24:
        /*006c*/ 	.word	0x00000000
        /*0070*/ 	.short	0x0001
        /*0072*/ 	.short	0x0008
        /*0074*/ 	.byte	0x00, 0xf4, 0x21, 0x00


	//----- nvinfo : EIATTR_KPARAM_INFO
	.align		4
.L_25:
        /*0078*/ 	.byte	0x04, 0x17
        /*007a*/ 	.short	(.L_27 - .L_26)
.L_26:
        /*007c*/ 	.word	0x00000000
        /*0080*/ 	.short	0x0000
        /*0082*/ 	.short	0x0000
        /*0084*/ 	.byte	0x00, 0xf4, 0x21, 0x00


	//----- nvinfo : EIATTR_SPARSE_MMA_MASK
	.align		4
.L_27:
        /*0088*/ 	.byte	0x03, 0x50
        /*008a*/ 	.short	0x0000


	//----- nvinfo : EIATTR_MAXREG_COUNT
	.align		4
        /*008c*/ 	.byte	0x03, 0x1b
        /*008e*/ 	.short	0x00ff


	//----- nvinfo : EIATTR_EXIT_INSTR_OFFSETS
	.align		4
        /*0090*/ 	.byte	0x04, 0x1c
        /*0092*/ 	.short	(.L_29 - .L_28)


	//   ....[0]....
.L_28:
        /*0094*/ 	.word	0x000012c0


	//   ....[1]....
        /*0098*/ 	.word	0x000013b0


	//----- nvinfo : EIATTR_REQNTID
	.align		4
.L_29:
        /*009c*/ 	.byte	0x04, 0x10
        /*009e*/ 	.short	(.L_31 - .L_30)
.L_30:
        /*00a0*/ 	.word	0x00000100
        /*00a4*/ 	.word	0x00000001
        /*00a8*/ 	.word	0x00000001


	//----- nvinfo : EIATTR_CBANK_PARAM_SIZE
	.align		4
.L_31:
        /*00ac*/ 	.byte	0x03, 0x19
        /*00ae*/ 	.short	0x0038


	//----- nvinfo : EIATTR_PARAM_CBANK
	.align		4
        /*00b0*/ 	.byte	0x04, 0x0a
        /*00b2*/ 	.short	(.L_33 - .L_32)
	.align		4
.L_32:
        /*00b4*/ 	.word	index@(.nv.constant0.triton_poi_fused__native_batch_norm_legit_no_training_relu_22)
        /*00b8*/ 	.short	0x0210
        /*00ba*/ 	.short	0x0038


	//----- nvinfo : EIATTR_SW_WAR
	.align		4
.L_33:
        /*00bc*/ 	.byte	0x04, 0x36
        /*00be*/ 	.short	(.L_35 - .L_34)
.L_34:
        /*00c0*/ 	.word	0x00000008
.L_35:


//--------------------- .nv.callgraph             --------------------------
	.section	.nv.callgraph,"",@"SHT_CUDA_CALLGRAPH"
	.align	4
	.sectionentsize	8
	.align		4
        /*0000*/ 	.word	0x00000000
	.align		4
        /*0004*/ 	.word	0xffffffff
	.align		4
        /*0008*/ 	.word	0x00000000
	.align		4
        /*000c*/ 	.word	0xfffffffe
	.align		4
        /*0010*/ 	.word	0x00000000
	.align		4
        /*0014*/ 	.word	0xfffffffd
	.align		4
        /*0018*/ 	.word	0x00000000
	.align		4
        /*001c*/ 	.word	0xfffffffc


//--------------------- .nv.constant4             --------------------------
	.section	.nv.constant4,"a",@progbits
	.align	8
	.align		8
.nv.constant4:
        /*0000*/ 	.dword	_$_str
	.align		8
        /*0008*/ 	.dword	_$_str_$_2


//--------------------- .text.triton_poi_fused__native_batch_norm_legit_no_training_relu_22 --------------------------
	.section	.text.triton_poi_fused__native_batch_norm_legit_no_training_relu_22,"ax",@progbits
	.sectionflags	@"SHF_BARRIERS=1"
	.align	128
        .global         triton_poi_fused__native_batch_norm_legit_no_training_relu_22
        .type           triton_poi_fused__native_batch_norm_legit_no_training_relu_22,@function
        .size           triton_poi_fused__native_batch_norm_legit_no_training_relu_22,(.L_x_1 - triton_poi_fused__native_batch_norm_legit_no_training_relu_22)
        .other          triton_poi_fused__native_batch_norm_legit_no_training_relu_22,@"STO_CUDA_ENTRY STV_DEFAULT"
triton_poi_fused__native_batch_norm_legit_no_training_relu_22:
.text.triton_poi_fused__native_batch_norm_legit_no_training_relu_22:
[----:B------:R-:W0:Y:S01]  /*0000*/  LDC R1, c[0x0][0x28] ;  /* 0x00000a00ff017b82 */ /* 0x000e220000000800 */
[----:B------:R-:W1:Y:S07]  /*0010*/  S2R R3, SR_CTAID.Y ;  /* 0x0000000000037919 */ /* 0x000e6e0000002600 */
[----:B------:R-:W2:Y:S01]  /*0020*/  LDC.64 R30, c[0x0][0x210] ;  /* 0x00008400ff1e7b82 */ /* 0x000ea20000000a00 */
[----:B------:R-:W-:Y:S01]  /*0030*/  CS2R R6, SRZ ;  /* 0x0000000000067805 */ /* 0x000fe2000001ff00 */
[----:B------:R-:W-:Y:S01]  /*0040*/  ULDC.64 UR6, c[0x0][0x208] ;  /* 0x0000820000067ab9 */ /* 0x000fe20000000a00 */
[----:B------:R-:W3:Y:S01]  /*0050*/  S2R R9, SR_TID.X ;  /* 0x0000000000097919 */ /* 0x000ee20000002100 */
[----:B------:R-:W4:Y:S04]  /*0060*/  S2R R21, SR_CTAID.X ;  /* 0x0000000000157919 */ /* 0x000f280000002500 */
[----:B------:R-:W5:Y:S01]  /*0070*/  LDC.64 R28, c[0x0][0x218] ;  /* 0x00008600ff1c7b82 */ /* 0x000f620000000a00 */
[----:B-1----:R-:W-:-:S02]  /*0080*/  IMAD.SHL.U32 R3, R3, 0x40, RZ ;  /* 0x0000004003037824 */ /* 0x002fc400078e00ff */
[----:B---3--:R-:W-:Y:S01]  /*0090*/  IMAD.SHL.U32 R0, R9, 0x4, RZ ;  /* 0x0000000409007824 */ /* 0x008fe200078e00ff */
[----:B------:R-:W-:Y:S02]  /*00a0*/  SHF.R.U32.HI R10, RZ, 0x4, R9 ;  /* 0x00000004ff0a7819 */ /* 0x000fe40000011609 */
[----:B------:R-:W-:Y:S01]  /*00b0*/  CS2R R8, SRZ ;  /* 0x0000000000087805 */ /* 0x000fe2000001ff00 */
[----:B----4-:R-:W-:Y:S01]  /*00c0*/  IMAD.SHL.U32 R21, R21, 0x40, RZ ;  /* 0x0000004015157824 */ /* 0x010fe200078e00ff */
[----:B------:R-:W-:-:S04]  /*00d0*/  LOP3.LUT R24, R3, 0x3c, R0, 0xf8, !PT ;  /* 0x0000003c03187812 */ /* 0x000fc800078ef800 */
[----:B------:R-:W-:Y:S02]  /*00e0*/  SHF.R.S32.HI R5, RZ, 0x1f, R24 ;  /* 0x0000001fff057819 */ /* 0x000fe40000011418 */
[----:B------:R-:W-:Y:S02]  /*00f0*/  ISETP.GE.AND P0, PT, R24, 0x80, PT ;  /* 0x000000801800780c */ /* 0x000fe40003f06270 */
[----:B------:R-:W-:-:S04]  /*0100*/  LEA.HI R2, R5, R24, RZ, 0x5 ;  /* 0x0000001805027211 */ /* 0x000fc800078f28ff */
[C---:B------:R-:W-:Y:S01]  /*0110*/  LOP3.LUT R5, R2.reuse, 0xffffffe0, RZ, 0xc0, !PT ;  /* 0xffffffe002057812 */ /* 0x040fe200078ec0ff */
[----:B------:R-:W-:Y:S01]  /*0120*/  IMAD.SHL.U32 R12, R2, 0x40, RZ ;  /* 0x00000040020c7824 */ /* 0x000fe200078e00ff */
[----:B------:R-:W-:Y:S02]  /*0130*/  SGXT.U32 R2, R10, 0x4 ;  /* 0x000000040a02781a */ /* 0x000fe40000000000 */
[----:B------:R-:W-:Y:S01]  /*0140*/  CS2R R10, SRZ ;  /* 0x00000000000a7805 */ /* 0x000fe2000001ff00 */
[----:B------:R-:W-:Y:S01]  /*0150*/  IMAD.IADD R24, R24, 0x1, -R5 ;  /* 0x0000000118187824 */ /* 0x000fe200078e0a05 */
[----:B------:R-:W-:Y:S02]  /*0160*/  LOP3.LUT R15, R12, 0xfffff800, RZ, 0xc0, !PT ;  /* 0xfffff8000c0f7812 */ /* 0x000fe400078ec0ff */
[----:B------:R-:W-:Y:S02]  /*0170*/  CS2R R4, SRZ ;  /* 0x0000000000047805 */ /* 0x000fe4000001ff00 */
[----:B------:R-:W-:-:S02]  /*0180*/  LOP3.LUT R12, R21, R2, RZ, 0xfc, !PT ;  /* 0x00000002150c7212 */ /* 0x000fc400078efcff */
[----:B------:R-:W-:Y:S01]  /*0190*/  LOP3.LUT R13, R21, 0x10, R2, 0xfe, !PT ;  /* 0x00000010150d7812 */ /* 0x000fe200078efe02 */
[----:B------:R-:W-:Y:S01]  /*01a0*/  IMAD.IADD R15, R24, 0x1, R15 ;  /* 0x00000001180f7824 */ /* 0x000fe200078e020f */
[C---:B------:R-:W-:Y:S02]  /*01b0*/  ISETP.LT.AND P1, PT, R12.reuse, 0x40, !P0 ;  /* 0x000000400c00780c */ /* 0x040fe40004721270 */
[C---:B------:R-:W-:Y:S01]  /*01c0*/  ISETP.LT.AND P2, PT, R13.reuse, 0x40, !P0 ;  /* 0x000000400d00780c */ /* 0x040fe20004741270 */
[--C-:B------:R-:W-:Y:S01]  /*01d0*/  IMAD R19, R12, 0x20, R15.reuse ;  /* 0x000000200c137824 */ /* 0x100fe200078e020f */
[----:B------:R-:W-:Y:S01]  /*01e0*/  LOP3.LUT R27, R21, 0x20, R2, 0xfe, !PT ;  /* 0x00000020151b7812 */ /* 0x000fe200078efe02 */
[----:B------:R-:W-:Y:S01]  /*01f0*/  IMAD R23, R13, 0x20, R15 ;  /* 0x000000200d177824 */ /* 0x000fe200078e020f */
[----:B------:R-:W-:Y:S01]  /*0200*/  LOP3.LUT R14, R21, 0x30, R2, 0xfe, !PT ;  /* 0x00000030150e7812 */ /* 0x000fe200078efe02 */
[----:B--2---:R-:W-:Y:S01]  /*0210*/  IMAD.WIDE R18, R19, 0x4, R30 ;  /* 0x0000000413127825 */ /* 0x004fe200078e021e */
[----:B------:R-:W-:-:S02]  /*0220*/  ISETP.LT.AND P3, PT, R27, 0x40, !P0 ;  /* 0x000000401b00780c */ /* 0x000fc40004761270 */
[C---:B------:R-:W-:Y:S01]  /*0230*/  ISETP.LT.AND P4, PT, R14.reuse, 0x40, !P0 ;  /* 0x000000400e00780c */ /* 0x040fe20004781270 */
[----:B------:R-:W-:Y:S02]  /*0240*/  IMAD R27, R27, 0x20, R15 ;  /* 0x000000201b1b7824 */ /* 0x000fe400078e020f */
[----:B------:R-:W-:Y:S01]  /*0250*/  IMAD.WIDE R22, R23, 0x4, R30 ;  /* 0x0000000417167825 */ /* 0x000fe200078e021e */
[----:B------:R1:W2:Y:S03]  /*0260*/  @P1 LDG.E.EL.128 R4, desc[UR6][R18.64] ;  /* 0x0000000612041981 */ /* 0x0002a6000c2e1d00 */
[----:B------:R-:W-:Y:S01]  /*0270*/  IMAD R17, R14, 0x20, R15 ;  /* 0x000000200e117824 */ /* 0x000fe200078e020f */
[----:B------:R3:W4:Y:S01]  /*0280*/  @P2 LDG.E.EL.128 R8, desc[UR6][R22.64] ;  /* 0x0000000616082981 */ /* 0x000722000c2e1d00 */
[----:B------:R-:W-:Y:S01]  /*0290*/  IMAD.WIDE R26, R27, 0x4, R30 ;  /* 0x000000041b1a7825 */ /* 0x000fe200078e021e */
[----:B------:R-:W-:-:S02]  /*02a0*/  LOP3.LUT R0, R21, 0x3c, R0, 0xf8, !PT ;  /* 0x0000003c15007812 */ /* 0x000fc400078ef800 */
[----:B------:R-:W-:Y:S02]  /*02b0*/  CS2R R12, SRZ ;  /* 0x00000000000c7805 */ /* 0x000fe4000001ff00 */
[----:B------:R-:W-:Y:S01]  /*02c0*/  CS2R R14, SRZ ;  /* 0x00000000000e7805 */ /* 0x000fe2000001ff00 */
[----:B------:R-:W-:Y:S01]  /*02d0*/  IMAD.WIDE R30, R17, 0x4, R30 ;  /* 0x00000004111e7825 */ /* 0x000fe200078e021e */
[----:B------:R-:W-:Y:S02]  /*02e0*/  CS2R R16, SRZ ;  /* 0x0000000000107805 */ /* 0x000fe4000001ff00 */
[----:B-1----:R-:W-:Y:S02]  /*02f0*/  CS2R R18, SRZ ;  /* 0x0000000000127805 */ /* 0x002fe4000001ff00 */
[----:B------:R-:W-:Y:S01]  /*0300*/  CS2R R20, SRZ ;  /* 0x0000000000147805 */ /* 0x000fe2000001ff00 */
[C---:B-----5:R-:W-:Y:S01]  /*0310*/  IMAD.WIDE R28, R24.reuse, 0x4, R28 ;  /* 0x00000004181c7825 */ /* 0x060fe200078e021c */
[----:B---3--:R-:W-:Y:S01]  /*0320*/  CS2R R22, SRZ ;  /* 0x0000000000167805 */ /* 0x008fe2000001ff00 */
[----:B------:R1:W3:Y:S04]  /*0330*/  @P3 LDG.E.EL.128 R12, desc[UR6][R26.64] ;  /* 0x000000061a0c3981 */ /* 0x0002e8000c2e1d00 */
[----:B------:R-:W5:Y:S04]  /*0340*/  @P4 LDG.E.EL.128 R16, desc[UR6][R30.64] ;  /* 0x000000061e104981 */ /* 0x000f68000c2e1d00 */
[----:B------:R-:W2:Y:S01]  /*0350*/  @!P0 LDG.E.EL.128 R20, desc[UR6][R28.64] ;  /* 0x000000061c148981 */ /* 0x000ea2000c2e1d00 */
[----:B-1----:R-:W1:Y:S02]  /*0360*/  LDC.64 R26, c[0x0][0x220] ;  /* 0x00008800ff1a7b82 */ /* 0x002e640000000a00 */
[----:B-1----:R-:W-:-:S04]  /*0370*/  IMAD.WIDE R26, R24, 0x4, R26 ;  /* 0x00000004181a7825 */ /* 0x002fc800078e021a */
[C---:B--2---:R-:W-:Y:S01]  /*0380*/  FADD R4, -R20.reuse, R4 ;  /* 0x0000000414047221 */ /* 0x044fe20000000100 */
[C---:B----4-:R-:W-:Y:S01]  /*0390*/  FADD R25, -R20.reuse, R8 ;  /* 0x0000000814197221 */ /* 0x050fe20000000100 */
[C---:B---3--:R-:W-:Y:S01]  /*03a0*/  FADD R12, -R20.reuse, R12 ;  /* 0x0000000c140c7221 */ /* 0x048fe20000000100 */
[----:B-----5:R-:W-:Y:S01]  /*03b0*/  FADD R16, -R20, R16 ;  /* 0x0000001014107221 */ /* 0x020fe20000000100 */
[C---:B------:R-:W-:Y:S01]  /*03c0*/  FADD R5, -R21.reuse, R5 ;  /* 0x0000000515057221 */ /* 0x040fe20000000100 */
[C---:B------:R-:W-:Y:S01]  /*03d0*/  FADD R20, -R21.reuse, R9 ;  /* 0x0000000915147221 */ /* 0x040fe20000000100 */
[C---:B------:R-:W-:Y:S01]  /*03e0*/  FADD R13, -R21.reuse, R13 ;  /* 0x0000000d150d7221 */ /* 0x040fe20000000100 */
[----:B------:R-:W-:Y:S01]  /*03f0*/  FADD R17, -R21, R17 ;  /* 0x0000001115117221 */ /* 0x000fe20000000100 */
[C---:B------:R-:W-:Y:S01]  /*0400*/  FADD R6, -R22.reuse, R6 ;  /* 0x0000000616067221 */ /* 0x040fe20000000100 */
[C---:B------:R-:W-:Y:S01]  /*0410*/  FADD R21, -R22.reuse, R10 ;  /* 0x0000000a16157221 */ /* 0x040fe20000000100 */
[C---:B------:R-:W-:Y:S01]  /*0420*/  FADD R14, -R22.reuse, R14 ;  /* 0x0000000e160e7221 */ /* 0x040fe20000000100 */
[----:B------:R-:W-:Y:S01]  /*0430*/  FADD R18, -R22, R18 ;  /* 0x0000001216127221 */ /* 0x000fe20000000100 */
[----:B------:R-:W-:Y:S01]  /*0440*/  FADD R22, -R23, R11 ;  /* 0x0000000b17167221 */ /* 0x000fe20000000100 */
[----:B------:R-:W-:-:S02]  /*0450*/  CS2R R8, SRZ ;  /* 0x0000000000087805 */ /* 0x000fc4000001ff00 */
[----:B------:R-:W-:-:S06]  /*0460*/  CS2R R10, SRZ ;  /* 0x00000000000a7805 */ /* 0x000fcc000001ff00 */
[----:B------:R-:W2:Y:S01]  /*0470*/  @!P0 LDG.E.EL.128 R8, desc[UR6][R26.64] ;  /* 0x000000061a088981 */ /* 0x000ea2000c2e1d00 */
[C---:B------:R-:W-:Y:S01]  /*0480*/  FADD R7, -R23.reuse, R7 ;  /* 0x0000000717077221 */ /* 0x040fe20000000100 */
[C---:B------:R-:W-:Y:S01]  /*0490*/  FADD R15, -R23.reuse, R15 ;  /* 0x0000000f170f7221 */ /* 0x040fe20000000100 */
[----:B------:R-:W-:Y:S01]  /*04a0*/  FADD R19, -R23, R19 ;  /* 0x0000001317137221 */ /* 0x000fe20000000100 */
[----:B--2---:R-:W-:-:S04]  /*04b0*/  FADD R30, R8, 9.9999997473787516356e-06 ;  /* 0x3727c5ac081e7421 */ /* 0x004fc80000000000 */
[----:B------:R1:W2:Y:S01]  /*04c0*/  MUFU.SQRT R8, R30 ;  /* 0x0000001e00087308 */ /* 0x0002a20000002000 */
[----:B------:R-:W-:Y:S01]  /*04d0*/  FADD R23, R10, 9.9999997473787516356e-06 ;  /* 0x3727c5ac0a177421 */ /* 0x000fe20000000000 */
[----:B------:R-:W-:Y:S01]  /*04e0*/  FADD R9, R9, 9.9999997473787516356e-06 ;  /* 0x3727c5ac09097421 */ /* 0x000fe20000000000 */
[----:B------:R-:W-:-:S05]  /*04f0*/  FADD R11, R11, 9.9999997473787516356e-06 ;  /* 0x3727c5ac0b0b7421 */ /* 0x000fca0000000000 */
[----:B------:R-:W3:Y:S01]  /*0500*/  MUFU.SQRT R28, R9 ;  /* 0x00000009001c7308 */ /* 0x000ee20000002000 */
[----:B-1----:R-:W1:Y:S01]  /*0510*/  LDC.64 R30, c[0x0][0x230] ;  /* 0x00008c00ff1e7b82 */ /* 0x002e620000000a00 */
[----:B--2---:R-:W-:-:S06]  /*0520*/  FSETP.GT.AND P6, PT, R8, 8.50705917302346158658e+37, PT ;  /* 0x7e8000000800780b */ /* 0x004fcc0003fc4000 */
[----:B------:R-:W2:Y:S01]  /*0530*/  MUFU.SQRT R29, R11 ;  /* 0x0000000b001d7308 */ /* 0x000ea20000002000 */
[----:B------:R-:W-:-:S07]  /*0540*/  FSETP.GEU.AND P1, PT, R8, 1.175494350822287508e-38, PT ;  /* 0x008000000800780b */ /* 0x000fce0003f2e000 */
[----:B------:R-:W4:Y:S01]  /*0550*/  MUFU.SQRT R23, R23 ;  /* 0x0000001700177308 */ /* 0x000f220000002000 */
[----:B------:R-:W-:Y:S01]  /*0560*/  IMAD.MOV.U32 R10, RZ, RZ, 0x3e800000 ;  /* 0x3e800000ff0a7424 */ /* 0x000fe200078e00ff */
[----:B---3--:R-:W-:Y:S01]  /*0570*/  FSETP.GT.AND P2, PT, R28, 8.50705917302346158658e+37, PT ;  /* 0x7e8000001c00780b */ /* 0x008fe20003f44000 */
[----:B------:R-:W-:-:S03]  /*0580*/  @P6 FMUL R8, R8, 0.25 ;  /* 0x3e80000008086820 */ /* 0x000fc60000400000 */
[----:B------:R-:W-:Y:S02]  /*0590*/  FSEL R26, R10, 1, P6 ;  /* 0x3f8000000a1a7808 */ /* 0x000fe40003000000 */
[C---:B--2---:R-:W-:Y:S01]  /*05a0*/  FSETP.GT.AND P6, PT, R29.reuse, 8.50705917302346158658e+37, PT ;  /* 0x7e8000001d00780b */ /* 0x044fe20003fc4000 */
[----:B------:R-:W-:Y:S01]  /*05b0*/  @!P1 FMUL R8, R8, 16777216 ;  /* 0x4b80000008089820 */ /* 0x000fe20000400000 */
[----:B------:R-:W-:Y:S01]  /*05c0*/  FSETP.GEU.AND P3, PT, R28, 1.175494350822287508e-38, PT ;  /* 0x008000001c00780b */ /* 0x000fe20003f6e000 */
[----:B------:R-:W-:Y:S01]  /*05d0*/  @!P1 FMUL R26, R26, 16777216 ;  /* 0x4b8000001a1a9820 */ /* 0x000fe20000400000 */
[----:B------:R-:W-:Y:S02]  /*05e0*/  FSETP.GEU.AND P1, PT, R29, 1.175494350822287508e-38, PT ;  /* 0x008000001d00780b */ /* 0x000fe40003f2e000 */
[C---:B----4-:R-:W-:Y:S02]  /*05f0*/  FSETP.GT.AND P4, PT, R23.reuse, 8.50705917302346158658e+37, PT ;  /* 0x7e8000001700780b */ /* 0x050fe40003f84000 */
[----:B------:R-:W-:Y:S01]  /*0600*/  FSETP.GEU.AND P5, PT, R23, 1.175494350822287508e-38, PT ;  /* 0x008000001700780b */ /* 0x000fe20003fae000 */
[----:B------:R-:W2:Y:S01]  /*0610*/  MUFU.RCP R9, R8 ;  /* 0x0000000800097308 */ /* 0x000ea20000001000 */
[----:B------:R-:W-:-:S03]  /*0620*/  @P2 FMUL R28, R28, 0.25 ;  /* 0x3e8000001c1c2820 */ /* 0x000fc60000400000 */
[----:B------:R-:W-:Y:S02]  /*0630*/  @P6 FMUL R29, R29, 0.25 ;  /* 0x3e8000001d1d6820 */ /* 0x000fe40000400000 */
[----:B------:R-:W-:Y:S02]  /*0640*/  @!P3 FMUL R28, R28, 16777216 ;  /* 0x4b8000001c1cb820 */ /* 0x000fe40000400000 */
[----:B------:R-:W-:Y:S02]  /*0650*/  @!P1 FMUL R29, R29, 16777216 ;  /* 0x4b8000001d1d9820 */ /* 0x000fe40000400000 */
[----:B------:R-:W-:-:S04]  /*0660*/  @P4 FMUL R23, R23, 0.25 ;  /* 0x3e80000017174820 */ /* 0x000fc80000400000 */
[----:B------:R-:W-:Y:S01]  /*0670*/  @!P5 FMUL R23, R23, 16777216 ;  /* 0x4b8000001717d820 */ /* 0x000fe20000400000 */
[----:B------:R-:W3:Y:S01]  /*0680*/  MUFU.RCP R28, R28 ;  /* 0x0000001c001c7308 */ /* 0x000ee20000001000 */
[----:B--2---:R-:W-:Y:S01]  /*0690*/  FMUL R9, R9, R26 ;  /* 0x0000001a09097220 */ /* 0x004fe20000400000 */
[----:B------:R-:W-:-:S06]  /*06a0*/  FSEL R11, R10, 1, P2 ;  /* 0x3f8000000a0b7808 */ /* 0x000fcc0001000000 */
[----:B------:R-:W2:Y:S01]  /*06b0*/  MUFU.RCP R27, R23 ;  /* 0x00000017001b7308 */ /* 0x000ea20000001000 */
[C---:B------:R-:W-:Y:S02]  /*06c0*/  FSEL R26, R10.reuse, 1, P4 ;  /* 0x3f8000000a1a7808 */ /* 0x040fe40002000000 */
[----:B------:R-:W-:-:S05]  /*06d0*/  FSEL R10, R10, 1, P6 ;  /* 0x3f8000000a0a7808 */ /* 0x000fca0003000000 */
[----:B------:R-:W4:Y:S01]  /*06e0*/  MUFU.RCP R29, R29 ;  /* 0x0000001d001d7308 */ /* 0x000f220000001000 */
[----:B------:R-:W-:Y:S01]  /*06f0*/  @!P3 FMUL R11, R11, 16777216 ;  /* 0x4b8000000b0bb820 */ /* 0x000fe20000400000 */
[----:B------:R-:W-:Y:S01]  /*0700*/  @!P5 FMUL R26, R26, 16777216 ;  /* 0x4b8000001a1ad820 */ /* 0x000fe20000400000 */
[----:B------:R-:W-:Y:S02]  /*0710*/  @!P1 FMUL R10, R10, 16777216 ;  /* 0x4b8000000a0a9820 */ /* 0x000fe40000400000 */
[----:B---3--:R-:W-:Y:S01]  /*0720*/  FMUL R8, R28, R11 ;  /* 0x0000000b1c087220 */ /* 0x008fe20000400000 */
[----:B--2---:R-:W-:Y:S01]  /*0730*/  FMUL R27, R27, R26 ;  /* 0x0000001a1b1b7220 */ /* 0x004fe20000400000 */
[----:B----4-:R-:W-:Y:S02]  /*0740*/  FMUL R26, R29, R10 ;  /* 0x0000000a1d1a7220 */ /* 0x010fe40000400000 */
[----:B------:R-:W2:Y:S01]  /*0750*/  LDC.64 R10, c[0x0][0x228] ;  /* 0x00008a00ff0a7b82 */ /* 0x000ea20000000a00 */
[C---:B------:R-:W-:Y:S01]  /*0760*/  FMUL R18, R27.reuse, R18 ;  /* 0x000000121b127220 */ /* 0x040fe20000400000 */
[C---:B------:R-:W-:Y:S01]  /*0770*/  FMUL R19, R26.reuse, R19 ;  /* 0x000000131a137220 */ /* 0x040fe20000400000 */
[C---:B------:R-:W-:Y:S01]  /*0780*/  FMUL R23, R26.reuse, R15 ;  /* 0x0000000f1a177220 */ /* 0x040fe20000400000 */
[C---:B------:R-:W-:Y:S01]  /*0790*/  FMUL R22, R26.reuse, R22 ;  /* 0x000000161a167220 */ /* 0x040fe20000400000 */
[----:B------:R-:W-:Y:S01]  /*07a0*/  FMUL R7, R26, R7 ;  /* 0x000000071a077220 */ /* 0x000fe20000400000 */
[C---:B------:R-:W-:Y:S01]  /*07b0*/  FMUL R26, R27.reuse, R14 ;  /* 0x0000000e1b1a7220 */ /* 0x040fe20000400000 */
[C---:B------:R-:W-:Y:S01]  /*07c0*/  FMUL R21, R27.reuse, R21 ;  /* 0x000000151b157220 */ /* 0x040fe20000400000 */
[----:B------:R-:W-:Y:S01]  /*07d0*/  FMUL R6, R27, R6 ;  /* 0x000000061b067220 */ /* 0x000fe20000400000 */
        /* <DEDUP_REMOVED lines=8> */
[----:B------:R-:W-:Y:S01]  /*0860*/  CS2R R8, SRZ ;  /* 0x0000000000087805 */ /* 0x000fe2000001ff00 */
[----:B--2---:R-:W-:Y:S01]  /*0870*/  IMAD.WIDE R12, R24, 0x4, R10 ;  /* 0x00000004180c7825 */ /* 0x004fe200078e020a */
[----:B------:R-:W-:-:S02]  /*0880*/  CS2R R10, SRZ ;  /* 0x00000000000a7805 */ /* 0x000fc4000001ff00 */
[----:B------:R-:W-:Y:S01]  /*0890*/  CS2R R14, SRZ ;  /* 0x00000000000e7805 */ /* 0x000fe2000001ff00 */
[----:B-1----:R-:W-:-:S03]  /*08a0*/  IMAD.WIDE R30, R24, 0x4, R30 ;  /* 0x00000004181e7825 */ /* 0x002fc600078e021e */
[----:B------:R1:W2:Y:S02]  /*08b0*/  @!P0 LDG.E.EL.128 R8, desc[UR6][R12.64] ;  /* 0x000000060c088981 */ /* 0x0002a4000c2e1d00 */
[----:B-1----:R-:W-:-:S06]  /*08c0*/  CS2R R12, SRZ ;  /* 0x00000000000c7805 */ /* 0x002fcc000001ff00 */
[----:B------:R-:W2:Y:S01]  /*08d0*/  @!P0 LDG.E.EL.128 R12, desc[UR6][R30.64] ;  /* 0x000000061e0c8981 */ /* 0x000ea2000c2e1d00 */
[----:B------:R-:W1:Y:S01]  /*08e0*/  S2UR UR5, SR_CgaCtaId ;  /* 0x00000000000579c3 */ /* 0x000e620000008800 */
[----:B------:R-:W-:Y:S02]  /*08f0*/  UMOV UR4, 0x400 ;  /* 0x0000040000047882 */ /* 0x000fe40000000000 */
[----:B-1----:R-:W-:Y:S01]  /*0900*/  UPRMT UR4, UR5, 0x654, UR4 ;  /* 0x0000065405047896 */ /* 0x002fe20008000004 */
[-CC-:B--2---:R-:W-:Y:S01]  /*0910*/  FFMA R4, R4, R8.reuse, R12.reuse ;  /* 0x0000000804047223 */ /* 0x184fe2000000000c */
[-CC-:B------:R-:W-:Y:S01]  /*0920*/  FFMA R25, R25, R8.reuse, R12.reuse ;  /* 0x0000000819197223 */ /* 0x180fe2000000000c */
[-CC-:B------:R-:W-:Y:S01]  /*0930*/  FFMA R28, R28, R8.reuse, R12.reuse ;  /* 0x000000081c1c7223 */ /* 0x180fe2000000000c */
[----:B------:R-:W-:Y:S02]  /*0940*/  FFMA R16, R16, R8, R12 ;  /* 0x0000000810107223 */ /* 0x000fe4000000000c */
[----:B------:R-:W1:Y:S01]  /*0950*/  S2R R8, SR_TID.X ;  /* 0x0000000000087919 */ /* 0x000e620000002100 */
[-CC-:B------:R-:W-:Y:S01]  /*0960*/  FFMA R5, R5, R9.reuse, R13.reuse ;  /* 0x0000000905057223 */ /* 0x180fe2000000000d */
[-CC-:B------:R-:W-:Y:S01]  /*0970*/  FFMA R20, R20, R9.reuse, R13.reuse ;  /* 0x0000000914147223 */ /* 0x180fe2000000000d */
[-CC-:B------:R-:W-:Y:S01]  /*0980*/  FFMA R27, R27, R9.reuse, R13.reuse ;  /* 0x000000091b1b7223 */ /* 0x180fe2000000000d */
[----:B------:R-:W-:Y:S01]  /*0990*/  FFMA R17, R17, R9, R13 ;  /* 0x0000000911117223 */ /* 0x000fe2000000000d */
        /* <DEDUP_REMOVED lines=8> */
[----:B------:R-:W-:-:S02]  /*0a20*/  FSETP.GEU.AND P0, PT, R4, RZ, PT ;  /* 0x000000ff0400720b */ /* 0x000fc40003f0e000 */
[----:B------:R-:W-:Y:S01]  /*0a30*/  FSETP.GEU.AND P1, PT, R6, RZ, PT ;  /* 0x000000ff0600720b */ /* 0x000fe20003f2e000 */
[----:B-1----:R-:W-:Y:S01]  /*0a40*/  IMAD.SHL.U32 R12, R8, 0x100, RZ ;  /* 0x00000100080c7824 */ /* 0x002fe200078e00ff */
[----:B------:R-:W-:-:S04]  /*0a50*/  SHF.R.U32.HI R13, RZ, 0x4, R8 ;  /* 0x00000004ff0d7819 */ /* 0x000fc80000011608 */
[----:B------:R-:W-:Y:S02]  /*0a60*/  LOP3.LUT R12, R12, 0xf00, RZ, 0xc0, !PT ;  /* 0x00000f000c0c7812 */ /* 0x000fe400078ec0ff */
[----:B------:R-:W-:Y:S02]  /*0a70*/  SGXT.U32 R13, R13, 0x4 ;  /* 0x000000040d0d781a */ /* 0x000fe40000000000 */
[C---:B------:R-:W-:Y:S02]  /*0a80*/  LOP3.LUT R18, R12.reuse, 0x80, RZ, 0xfc, !PT ;  /* 0x000000800c127812 */ /* 0x040fe400078efcff */
[C---:B------:R-:W-:Y:S02]  /*0a90*/  LOP3.LUT R13, R12.reuse, R13, RZ, 0xfc, !PT ;  /* 0x0000000d0c0d7212 */ /* 0x040fe400078efcff */
[C---:B------:R-:W-:Y:S02]  /*0aa0*/  LEA.HI R14, R12.reuse, UR4, RZ, 0x1c ;  /* 0x000000040c0e7c11 */ /* 0x040fe4000f8fe0ff */
[----:B------:R-:W-:-:S02]  /*0ab0*/  LOP3.LUT R15, R12, 0x40, RZ, 0xfc, !PT ;  /* 0x000000400c0f7812 */ /* 0x000fc400078efcff */
[----:B------:R-:W-:Y:S02]  /*0ac0*/  LEA.HI R18, R18, UR4, RZ, 0x1c ;  /* 0x0000000412127c11 */ /* 0x000fe4000f8fe0ff */
[----:B------:R-:W-:Y:S01]  /*0ad0*/  LOP3.LUT R19, R12, 0xc0, RZ, 0xfc, !PT ;  /* 0x000000c00c137812 */ /* 0x000fe200078efcff */
[----:B------:R-:W-:Y:S01]  /*0ae0*/  IMAD R12, R13, 0x4, R14 ;  /* 0x000000040d0c7824 */ /* 0x000fe200078e020e */
[----:B------:R-:W-:Y:S02]  /*0af0*/  LEA.HI R14, R15, UR4, RZ, 0x1c ;  /* 0x000000040f0e7c11 */ /* 0x000fe4000f8fe0ff */
[----:B------:R-:W-:Y:S01]  /*0b00*/  FSEL R15, R4, RZ, P0 ;  /* 0x000000ff040f7208 */ /* 0x000fe20000000000 */
[----:B------:R-:W-:Y:S01]  /*0b10*/  IMAD R4, R13, 0x4, R18 ;  /* 0x000000040d047824 */ /* 0x000fe200078e0212 */
[----:B------:R-:W-:Y:S02]  /*0b20*/  LEA.HI R24, R19, UR4, RZ, 0x1c ;  /* 0x0000000413187c11 */ /* 0x000fe4000f8fe0ff */
[----:B------:R-:W-:-:S02]  /*0b30*/  FSETP.GEU.AND P0, PT, R7, RZ, PT ;  /* 0x000000ff0700720b */ /* 0x000fc40003f0e000 */
[----:B------:R-:W-:Y:S02]  /*0b40*/  LOP3.LUT R19, R3, 0x20, R2, 0xfe, !PT ;  /* 0x0000002003137812 */ /* 0x000fe400078efe02 */
[----:B------:R-:W-:Y:S02]  /*0b50*/  LOP3.LUT R21, R3, 0x10, R2, 0xfe, !PT ;  /* 0x0000001003157812 */ /* 0x000fe400078efe02 */
[----:B------:R-:W-:Y:S02]  /*0b60*/  LOP3.LUT R18, R3, 0x30, R2, 0xfe, !PT ;  /* 0x0000003003127812 */ /* 0x000fe400078efe02 */
[----:B------:R-:W-:Y:S02]  /*0b70*/  LOP3.LUT R2, R3, R2, RZ, 0xfc, !PT ;  /* 0x0000000203027212 */ /* 0x000fe400078efcff */
[----:B------:R-:W-:Y:S02]  /*0b80*/  FSETP.GEU.AND P2, PT, R5, RZ, PT ;  /* 0x000000ff0500720b */ /* 0x000fe40003f4e000 */
[----:B------:R-:W-:-:S02]  /*0b90*/  FSEL R3, R6, RZ, P1 ;  /* 0x000000ff06037208 */ /* 0x000fc40000800000 */
[----:B------:R-:W-:Y:S02]  /*0ba0*/  FSEL R6, R7, RZ, P0 ;  /* 0x000000ff07067208 */ /* 0x000fe40000000000 */
[----:B------:R-:W-:Y:S01]  /*0bb0*/  FSETP.GEU.AND P0, PT, R25, RZ, PT ;  /* 0x000000ff1900720b */ /* 0x000fe20003f0e000 */
[----:B------:R-:W-:Y:S01]  /*0bc0*/  IMAD R14, R13, 0x4, R14 ;  /* 0x000000040d0e7824 */ /* 0x000fe200078e020e */
[----:B------:R-:W-:Y:S02]  /*0bd0*/  FSEL R5, R5, RZ, P2 ;  /* 0x000000ff05057208 */ /* 0x000fe40001000000 */
[----:B------:R-:W-:Y:S02]  /*0be0*/  FSETP.GEU.AND P1, PT, R22, RZ, PT ;  /* 0x000000ff1600720b */ /* 0x000fe40003f2e000 */
[----:B------:R-:W-:Y:S01]  /*0bf0*/  FSEL R25, R25, RZ, P0 ;  /* 0x000000ff19197208 */ /* 0x000fe20000000000 */
[----:B------:R-:W-:Y:S01]  /*0c00*/  STS [R12], R15 ;  /* 0x0000000f0c007388 */ /* 0x000fe20000000800 */
[----:B------:R-:W-:-:S02]  /*0c10*/  FSETP.GEU.AND P0, PT, R28, RZ, PT ;  /* 0x000000ff1c00720b */ /* 0x000fc40003f0e000 */
[----:B------:R-:W-:Y:S01]  /*0c20*/  FSETP.GEU.AND P3, PT, R20, RZ, PT ;  /* 0x000000ff1400720b */ /* 0x000fe20003f6e000 */
[----:B------:R-:W-:Y:S01]  /*0c30*/  STS [R14+0x100], R5 ;  /* 0x000100050e007388 */ /* 0x000fe20000000800 */
[----:B------:R-:W-:Y:S01]  /*0c40*/  FSEL R22, R22, RZ, P1 ;  /* 0x000000ff16167208 */ /* 0x000fe20000800000 */
[----:B------:R-:W-:Y:S01]  /*0c50*/  IMAD R13, R13, 0x4, R24 ;  /* 0x000000040d0d7824 */ /* 0x000fe200078e0218 */
[----:B------:R-:W-:Y:S01]  /*0c60*/  FSETP.GEU.AND P2, PT, R9, RZ, PT ;  /* 0x000000ff0900720b */ /* 0x000fe20003f4e000 */
[----:B------:R1:W-:Y:S01]  /*0c70*/  STS [R4+0x200], R3 ;  /* 0x0002000304007388 */ /* 0x0003e20000000800 */
[----:B------:R-:W-:Y:S02]  /*0c80*/  FSETP.GEU.AND P1, PT, R27, RZ, PT ;  /* 0x000000ff1b00720b */ /* 0x000fe40003f2e000 */
[----:B------:R-:W-:Y:S02]  /*0c90*/  FSEL R7, R20, RZ, P3 ;  /* 0x000000ff14077208 */ /* 0x000fe40001800000 */
[----:B------:R-:W-:-:S02]  /*0ca0*/  FSEL R9, R9, RZ, P2 ;  /* 0x000000ff09097208 */ /* 0x000fc40001000000 */
[----:B-1----:R-:W-:Y:S02]  /*0cb0*/  FSEL R3, R28, RZ, P0 ;  /* 0x000000ff1c037208 */ /* 0x002fe40000000000 */
[----:B------:R-:W-:Y:S02]  /*0cc0*/  FSETP.GEU.AND P0, PT, R26, RZ, PT ;  /* 0x000000ff1a00720b */ /* 0x000fe40003f0e000 */
[----:B------:R-:W-:Y:S01]  /*0cd0*/  FSEL R27, R27, RZ, P1 ;  /* 0x000000ff1b1b7208 */ /* 0x000fe20000800000 */
[----:B------:R1:W-:Y:S01]  /*0ce0*/  STS [R13+0x300], R6 ;  /* 0x000300060d007388 */ /* 0x0003e20000000800 */
[----:B------:R-:W-:Y:S02]  /*0cf0*/  FSETP.GEU.AND P2, PT, R23, RZ, PT ;  /* 0x000000ff1700720b */ /* 0x000fe40003f4e000 */
[----:B------:R-:W-:Y:S02]  /*0d00*/  FSETP.GEU.AND P1, PT, R16, RZ, PT ;  /* 0x000000ff1000720b */ /* 0x000fe40003f2e000 */
[----:B------:R-:W-:Y:S01]  /*0d10*/  FSEL R5, R26, RZ, P0 ;  /* 0x000000ff1a057208 */ /* 0x000fe20000000000 */
[----:B------:R-:W-:Y:S01]  /*0d20*/  STS [R12+0x40], R25 ;  /* 0x000040190c007388 */ /* 0x000fe20000000800 */
[----:B------:R-:W-:-:S03]  /*0d30*/  FSETP.GEU.AND P0, PT, R17, RZ, PT ;  /* 0x000000ff1100720b */ /* 0x000fc60003f0e000 */
[----:B------:R2:W-:Y:S01]  /*0d40*/  STS [R14+0x140], R7 ;  /* 0x000140070e007388 */ /* 0x0005e20000000800 */
[----:B-1----:R-:W-:Y:S02]  /*0d50*/  FSEL R6, R23, RZ, P2 ;  /* 0x000000ff17067208 */ /* 0x002fe40001000000 */
[----:B------:R-:W-:Y:S01]  /*0d60*/  FSEL R17, R17, RZ, P0 ;  /* 0x000000ff11117208 */ /* 0x000fe20000000000 */
[----:B------:R1:W-:Y:S01]  /*0d70*/  STS [R4+0x240], R9 ;  /* 0x0002400904007388 */ /* 0x0003e20000000800 */
[----:B------:R-:W-:-:S03]  /*0d80*/  FSETP.GEU.AND P0, PT, R11, RZ, PT ;  /* 0x000000ff0b00720b */ /* 0x000fc60003f0e000 */
[----:B------:R-:W-:Y:S01]  /*0d90*/  STS [R13+0x340], R22 ;  /* 0x000340160d007388 */ /* 0x000fe20000000800 */
[----:B--2---:R-:W-:Y:S02]  /*0da0*/  FSEL R7, R16, RZ, P1 ;  /* 0x000000ff10077208 */ /* 0x004fe40000800000 */
[C---:B------:R-:W-:Y:S01]  /*0db0*/  FSETP.GEU.AND P1, PT, R10.reuse, RZ, PT ;  /* 0x000000ff0a00720b */ /* 0x040fe20003f2e000 */
[----:B------:R2:W-:Y:S04]  /*0dc0*/  STS [R12+0x80], R3 ;  /* 0x000080030c007388 */ /* 0x0005e80000000800 */
[----:B------:R-:W-:Y:S01]  /*0dd0*/  STS [R14+0x180], R27 ;  /* 0x0001801b0e007388 */ /* 0x000fe20000000800 */
[----:B-1----:R-:W-:-:S03]  /*0de0*/  FSEL R9, R10, RZ, P1 ;  /* 0x000000ff0a097208 */ /* 0x002fc60000800000 */
[----:B------:R-:W-:Y:S01]  /*0df0*/  STS [R4+0x280], R5 ;  /* 0x0002800504007388 */ /* 0x000fe20000000800 */
[----:B--2---:R-:W-:-:S03]  /*0e00*/  IMAD.SHL.U32 R3, R8, 0x4, RZ ;  /* 0x0000000408037824 */ /* 0x004fc600078e00ff */
[----:B------:R1:W-:Y:S04]  /*0e10*/  STS [R13+0x380], R6 ;  /* 0x000380060d007388 */ /* 0x0003e80000000800 */
[----:B------:R-:W-:Y:S01]  /*0e20*/  STS [R12+0xc0], R7 ;  /* 0x0000c0070c007388 */ /* 0x000fe20000000800 */
[----:B------:R-:W-:Y:S02]  /*0e30*/  LOP3.LUT R3, R3, 0x3fc, RZ, 0xc0, !PT ;  /* 0x000003fc03037812 */ /* 0x000fe400078ec0ff */
[----:B-1----:R-:W-:Y:S01]  /*0e40*/  FSEL R6, R11, RZ, P0 ;  /* 0x000000ff0b067208 */ /* 0x002fe20000000000 */
[----:B------:R1:W-:Y:S04]  /*0e50*/  STS [R14+0x1c0], R17 ;  /* 0x0001c0110e007388 */ /* 0x0003e80000000800 */
[----:B------:R-:W-:Y:S04]  /*0e60*/  STS [R4+0x2c0], R9 ;  /* 0x0002c00904007388 */ /* 0x000fe80000000800 */
[----:B------:R-:W-:Y:S01]  /*0e70*/  STS [R13+0x3c0], R6 ;  /* 0x0003c0060d007388 */ /* 0x000fe20000000800 */
[C---:B------:R-:W-:Y:S01]  /*0e80*/  LOP3.LUT R5, R3.reuse, 0x400, RZ, 0xfc, !PT ;  /* 0x0000040003057812 */ /* 0x040fe200078efcff */
[----:B-1----:R-:W1:Y:S01]  /*0e90*/  LDC.64 R16, c[0x0][0x238] ;  /* 0x00008e00ff107b82 */ /* 0x002e620000000a00 */
[----:B------:R-:W-:-:S02]  /*0ea0*/  LOP3.LUT R10, R3, 0x800, RZ, 0xfc, !PT ;  /* 0x00000800030a7812 */ /* 0x000fc400078efcff */
[----:B------:R-:W-:Y:S02]  /*0eb0*/  SHF.R.U32.HI R8, RZ, 0x2, R8 ;  /* 0x00000002ff087819 */ /* 0x000fe40000011608 */
[----:B------:R-:W-:Y:S02]  /*0ec0*/  SHF.R.U32.HI R5, RZ, 0x4, R5 ;  /* 0x00000004ff057819 */ /* 0x000fe40000011605 */
[----:B------:R-:W-:Y:S02]  /*0ed0*/  SHF.R.U32.HI R10, RZ, 0x4, R10 ;  /* 0x00000004ff0a7819 */ /* 0x000fe4000001160a */
[----:B------:R-:W-:Y:S02]  /*0ee0*/  LOP3.LUT R8, R8, 0x3c, RZ, 0xc0, !PT ;  /* 0x0000003c08087812 */ /* 0x000fe400078ec0ff */
[----:B------:R-:W-:Y:S02]  /*0ef0*/  LOP3.LUT R5, R5, 0x7c, RZ, 0xc0, !PT ;  /* 0x0000007c05057812 */ /* 0x000fe400078ec0ff */
[----:B------:R-:W-:Y:S01]  /*0f00*/  LOP3.LUT R7, R10, 0xbc, RZ, 0xc0, !PT ;  /* 0x000000bc0a077812 */ /* 0x000fe200078ec0ff */
[----:B------:R-:W-:-:S02]  /*0f10*/  VIADD R8, R8, UR4 ;  /* 0x0000000408087c36 */ /* 0x000fc40008000000 */
[----:B------:R-:W-:Y:S02]  /*0f20*/  VIADD R10, R5, UR4 ;  /* 0x00000004050a7c36 */ /* 0x000fe40008000000 */
[----:B------:R-:W-:Y:S02]  /*0f30*/  VIADD R12, R7, UR4 ;  /* 0x00000004070c7c36 */ /* 0x000fe40008000000 */
[C---:B------:R-:W-:Y:S01]  /*0f40*/  IMAD R23, R3.reuse, 0x4, R8 ;  /* 0x0000000403177824 */ /* 0x040fe200078e0208 */
[----:B------:R-:W-:Y:S01]  /*0f50*/  BAR.SYNC.DEFER_BLOCKING 0x0 ;  /* 0x0000000000007b1d */ /* 0x000fe20000010000 */
[C---:B------:R-:W-:Y:S02]  /*0f60*/  IMAD R25, R3.reuse, 0x4, R10 ;  /* 0x0000000403197824 */ /* 0x040fe400078e020a */
[----:B------:R-:W-:Y:S01]  /*0f70*/  IMAD R27, R3, 0x4, R12 ;  /* 0x00000004031b7824 */ /* 0x000fe200078e020c */
[----:B------:R-:W-:-:S04]  /*0f80*/  SHF.R.S32.HI R22, RZ, 0x1f, R19 ;  /* 0x0000001fff167819 */ /* 0x000fc80000011413 */
[----:B------:R-:W-:Y:S02]  /*0f90*/  LEA.HI R22, R22, R19, RZ, 0x5 ;  /* 0x0000001316167211 */ /* 0x000fe400078f28ff */
[----:B------:R-:W-:Y:S02]  /*0fa0*/  SHF.R.S32.HI R20, RZ, 0x1f, R21 ;  /* 0x0000001fff147819 */ /* 0x000fe40000011415 */
[----:B------:R-:W-:Y:S01]  /*0fb0*/  ISETP.GE.AND P0, PT, R0, 0x40, PT ;  /* 0x000000400000780c */ /* 0x000fe20003f06270 */
[----:B------:R-:W-:Y:S04]  /*0fc0*/  LDS R4, [R23] ;  /* 0x0000000017047984 */ /* 0x000fe80000000800 */
[----:B------:R-:W-:Y:S04]  /*0fd0*/  LDS R5, [R23+0x4] ;  /* 0x0000040017057984 */ /* 0x000fe80000000800 */
[----:B------:R-:W-:Y:S04]  /*0fe0*/  LDS R6, [R23+0x8] ;  /* 0x0000080017067984 */ /* 0x000fe80000000800 */
[----:B------:R2:W3:Y:S04]  /*0ff0*/  LDS R7, [R23+0xc] ;  /* 0x00000c0017077984 */ /* 0x0004e80000000800 */
[----:B------:R-:W-:Y:S04]  /*1000*/  LDS R8, [R25+0x1000] ;  /* 0x0010000019087984 */ /* 0x000fe80000000800 */
[----:B------:R-:W-:Y:S04]  /*1010*/  LDS R9, [R25+0x1004] ;  /* 0x0010040019097984 */ /* 0x000fe80000000800 */
[----:B------:R-:W-:Y:S04]  /*1020*/  LDS R10, [R25+0x1008] ;  /* 0x00100800190a7984 */ /* 0x000fe80000000800 */
[----:B------:R4:W5:Y:S04]  /*1030*/  LDS R11, [R25+0x100c] ;  /* 0x00100c00190b7984 */ /* 0x0009680000000800 */
[----:B------:R-:W-:Y:S04]  /*1040*/  LDS R12, [R27+0x2000] ;  /* 0x002000001b0c7984 */ /* 0x000fe80000000800 */
[----:B------:R-:W-:Y:S04]  /*1050*/  LDS R13, [R27+0x2004] ;  /* 0x002004001b0d7984 */ /* 0x000fe80000000800 */
[----:B------:R-:W-:Y:S04]  /*1060*/  LDS R14, [R27+0x2008] ;  /* 0x002008001b0e7984 */ /* 0x000fe80000000800 */
[----:B------:R-:W3:Y:S01]  /*1070*/  LDS R15, [R27+0x200c] ;  /* 0x00200c001b0f7984 */ /* 0x000ee20000000800 */
[----:B--2---:R-:W-:-:S02]  /*1080*/  SHF.R.S32.HI R23, RZ, 0x1f, R2 ;  /* 0x0000001fff177819 */ /* 0x004fc40000011402 */
[----:B------:R-:W-:Y:S02]  /*1090*/  LOP3.LUT R24, R22, 0x3ffffe0, RZ, 0xc0, !PT ;  /* 0x03ffffe016187812 */ /* 0x000fe400078ec0ff */
[----:B------:R-:W-:Y:S02]  /*10a0*/  LEA.HI R23, R23, R2, RZ, 0x5 ;  /* 0x0000000217177211 */ /* 0x000fe400078f28ff */
[----:B------:R-:W-:Y:S02]  /*10b0*/  LEA.HI R20, R20, R21, RZ, 0x5 ;  /* 0x0000001514147211 */ /* 0x000fe400078f28ff */
[C---:B------:R-:W-:Y:S01]  /*10c0*/  ISETP.LT.AND P1, PT, R19.reuse, 0x80, !P0 ;  /* 0x000000801300780c */ /* 0x040fe20004721270 */
[----:B------:R-:W-:Y:S01]  /*10d0*/  IMAD.IADD R19, R19, 0x1, -R24 ;  /* 0x0000000113137824 */ /* 0x000fe200078e0a18 */
[----:B----4-:R-:W-:Y:S02]  /*10e0*/  LOP3.LUT R25, R23, 0x3ffffe0, RZ, 0xc0, !PT ;  /* 0x03ffffe017197812 */ /* 0x010fe400078ec0ff */
[----:B------:R-:W-:Y:S01]  /*10f0*/  LOP3.LUT R24, R3, 0xc00, RZ, 0xfc, !PT ;  /* 0x00000c0003187812 */ /* 0x000fe200078efcff */
[----:B------:R-:W-:Y:S01]  /*1100*/  IMAD.SHL.U32 R22, R22, 0x100, RZ ;  /* 0x0000010016167824 */ /* 0x000fe200078e00ff */
[----:B------:R-:W-:Y:S01]  /*1110*/  LOP3.LUT R26, R20, 0x3ffffe0, RZ, 0xc0, !PT ;  /* 0x03ffffe0141a7812 */ /* 0x000fe200078ec0ff */
[C---:B------:R-:W-:Y:S01]  /*1120*/  IMAD.IADD R25, R2.reuse, 0x1, -R25 ;  /* 0x0000000102197824 */ /* 0x040fe200078e0a19 */
[----:B------:R-:W-:Y:S01]  /*1130*/  ISETP.LT.AND P3, PT, R2, 0x80, !P0 ;  /* 0x000000800200780c */ /* 0x000fe20004761270 */
[----:B------:R-:W-:Y:S01]  /*1140*/  IMAD.SHL.U32 R23, R23, 0x100, RZ ;  /* 0x0000010017177824 */ /* 0x000fe200078e00ff */
[----:B------:R-:W-:Y:S01]  /*1150*/  SHF.R.U32.HI R2, RZ, 0x4, R24 ;  /* 0x00000004ff027819 */ /* 0x000fe20000011618 */
[----:B------:R-:W-:Y:S01]  /*1160*/  IMAD.SHL.U32 R24, R20, 0x100, RZ ;  /* 0x0000010014187824 */ /* 0x000fe200078e00ff */
[C---:B------:R-:W-:Y:S01]  /*1170*/  ISETP.LT.AND P2, PT, R21.reuse, 0x80, !P0 ;  /* 0x000000801500780c */ /* 0x040fe20004741270 */
[----:B------:R-:W-:Y:S01]  /*1180*/  IMAD.IADD R21, R21, 0x1, -R26 ;  /* 0x0000000115157824 */ /* 0x000fe200078e0a1a */
[----:B------:R-:W-:Y:S01]  /*1190*/  LOP3.LUT R20, R22, 0xffffe000, RZ, 0xc0, !PT ;  /* 0xffffe00016147812 */ /* 0x000fe200078ec0ff */
[--C-:B------:R-:W-:Y:S01]  /*11a0*/  IMAD R25, R25, 0x40, R0.reuse ;  /* 0x0000004019197824 */ /* 0x100fe200078e0200 */
[----:B------:R-:W-:Y:S01]  /*11b0*/  LOP3.LUT R22, R23, 0xffffe000, RZ, 0xc0, !PT ;  /* 0xffffe00017167812 */ /* 0x000fe200078ec0ff */
[--C-:B------:R-:W-:Y:S01]  /*11c0*/  IMAD R21, R21, 0x40, R0.reuse ;  /* 0x0000004015157824 */ /* 0x100fe200078e0200 */
[----:B------:R-:W-:Y:S01]  /*11d0*/  LOP3.LUT R24, R24, 0xffffe000, RZ, 0xc0, !PT ;  /* 0xffffe00018187812 */ /* 0x000fe200078ec0ff */
[----:B------:R-:W-:Y:S01]  /*11e0*/  IMAD R19, R19, 0x40, R0 ;  /* 0x0000004013137824 */ /* 0x000fe200078e0200 */
[----:B------:R-:W-:Y:S01]  /*11f0*/  ISETP.LT.AND P0, PT, R18, 0x80, !P0 ;  /* 0x000000801200780c */ /* 0x000fe20004701270 */
[----:B------:R-:W-:-:S02]  /*1200*/  IMAD.IADD R25, R25, 0x1, R22 ;  /* 0x0000000119197824 */ /* 0x000fc400078e0216 */
[----:B------:R-:W-:Y:S02]  /*1210*/  IMAD.IADD R23, R21, 0x1, R24 ;  /* 0x0000000115177824 */ /* 0x000fe400078e0218 */
[----:B------:R-:W-:Y:S01]  /*1220*/  IMAD.IADD R19, R19, 0x1, R20 ;  /* 0x0000000113137824 */ /* 0x000fe200078e0214 */
[----:B------:R-:W-:Y:S01]  /*1230*/  LOP3.LUT R2, R2, 0xfc, RZ, 0xc0, !PT ;  /* 0x000000fc02027812 */ /* 0x000fe200078ec0ff */
[----:B-1----:R-:W-:-:S04]  /*1240*/  IMAD.WIDE R20, R25, 0x4, R16 ;  /* 0x0000000419147825 */ /* 0x002fc800078e0210 */
[--C-:B------:R-:W-:Y:S01]  /*1250*/  IMAD.WIDE R22, R23, 0x4, R16.reuse ;  /* 0x0000000417167825 */ /* 0x100fe200078e0210 */
[----:B---3--:R1:W-:Y:S03]  /*1260*/  @P3 STG.E.128 desc[UR6][R20.64], R4 ;  /* 0x0000000414003986 */ /* 0x0083e6000c101d06 */
[----:B------:R-:W-:Y:S01]  /*1270*/  IMAD.WIDE R24, R19, 0x4, R16 ;  /* 0x0000000413187825 */ /* 0x000fe200078e0210 */
[----:B-----5:R1:W-:Y:S03]  /*1280*/  @P2 STG.E.128 desc[UR6][R22.64], R8 ;  /* 0x0000000816002986 */ /* 0x0203e6000c101d06 */
[----:B------:R-:W-:Y:S01]  /*1290*/  VIADD R2, R2, UR4 ;  /* 0x0000000402027c36 */ /* 0x000fe20008000000 */
[----:B0-----:R1:W-:Y:S03]  /*12a0*/  @P1 STG.E.128 desc[UR6][R24.64], R12 ;  /* 0x0000000c18001986 */ /* 0x0013e6000c101d06 */
[----:B------:R-:W-:Y:S01]  /*12b0*/  IMAD R2, R3, 0x4, R2 ;  /* 0x0000000403027824 */ /* 0x000fe200078e0202 */
[----:B------:R-:W-:Y:S06]  /*12c0*/  @!P0 EXIT ;  /* 0x000000000000894d */ /* 0x000fec0003800000 */
[----:B-1----:R-:W-:Y:S01]  /*12d0*/  LDS R4, [R2+0x3000] ;  /* 0x0030000002047984 */ /* 0x002fe20000000800 */
[----:B------:R-:W-:-:S03]  /*12e0*/  SHF.R.S32.HI R3, RZ, 0x1f, R18 ;  /* 0x0000001fff037819 */ /* 0x000fc60000011412 */
[----:B------:R-:W-:Y:S01]  /*12f0*/  LDS R5, [R2+0x3004] ;  /* 0x0030040002057984 */ /* 0x000fe20000000800 */
[----:B------:R-:W-:-:S03]  /*1300*/  LEA.HI R3, R3, R18, RZ, 0x5 ;  /* 0x0000001203037211 */ /* 0x000fc600078f28ff */
[----:B------:R-:W-:Y:S01]  /*1310*/  LDS R6, [R2+0x3008] ;  /* 0x0030080002067984 */ /* 0x000fe20000000800 */
[C---:B------:R-:W-:Y:S01]  /*1320*/  LOP3.LUT R9, R3.reuse, 0x3ffffe0, RZ, 0xc0, !PT ;  /* 0x03ffffe003097812 */ /* 0x040fe200078ec0ff */
[----:B------:R-:W-:Y:S02]  /*1330*/  IMAD.SHL.U32 R3, R3, 0x100, RZ ;  /* 0x0000010003037824 */ /* 0x000fe400078e00ff */
[----:B------:R-:W0:Y:S02]  /*1340*/  LDS R7, [R2+0x300c] ;  /* 0x00300c0002077984 */ /* 0x000e240000000800 */
[----:B------:R-:W-:-:S04]  /*1350*/  IMAD.IADD R9, R18, 0x1, -R9 ;  /* 0x0000000112097824 */ /* 0x000fc800078e0a09 */
[----:B------:R-:W-:Y:S01]  /*1360*/  IMAD R9, R9, 0x40, R0 ;  /* 0x0000004009097824 */ /* 0x000fe200078e0200 */
[----:B------:R-:W-:-:S05]  /*1370*/  LOP3.LUT R0, R3, 0xffffe000, RZ, 0xc0, !PT ;  /* 0xffffe00003007812 */ /* 0x000fca00078ec0ff */
[----:B------:R-:W-:-:S04]  /*1380*/  IMAD.IADD R9, R9, 0x1, R0 ;  /* 0x0000000109097824 */ /* 0x000fc800078e0200 */
[----:B------:R-:W-:-:S05]  /*1390*/  IMAD.WIDE R16, R9, 0x4, R16 ;  /* 0x0000000409107825 */ /* 0x000fca00078e0210 */
[----:B0-----:R-:W-:Y:S01]  /*13a0*/  STG.E.128 desc[UR6][R16.64], R4 ;  /* 0x0000000410007986 */ /* 0x001fe2000c101d06 */
[----:B------:R-:W-:Y:S05]  /*13b0*/  EXIT ;  /* 0x000000000000794d */ /* 0x000fea0003800000 */
.L_x_0:
[----:B------:R-:W-:-:S00]  /*13c0*/  BRA `(.L_x_0) ;  /* 0xfffffffc00fc7947 */ /* 0x000fc0000383ffff */
[----:B------:R-:W-:-:S00]  /*13d0*/  NOP ;  /* 0x0000000000007918 */ /* 0x000fc00000000000 */
        /* <DEDUP_REMOVED lines=10> */
.L_x_1:


//--------------------- .nv.global.init           --------------------------
	.section	.nv.global.init,"aw",@progbits
.nv.global.init:
	.type		_$_str,@object
	.size		_$_str,(_$_str_$_2 - _$_str)
_$_str:
        /*0000*/ 	.byte	0x5f, 0x5f, 0x43, 0x55, 0x44, 0x41, 0x5f, 0x46, 0x54, 0x5a, 0x00
	.type		_$_str_$_2,@object
	.size		_$_str_$_2,(.L_1 - _$_str_$_2)
_$_str_$_2:
        /*000b*/ 	.byte	0x5f, 0x5f, 0x43, 0x55, 0x44, 0x41, 0x5f, 0x50, 0x52, 0x45, 0x43, 0x5f, 0x53, 0x51, 0x52, 0x54
        /*001b*/ 	.byte	0x00
.L_1:


//--------------------- .nv.shared.triton_poi_fused__native_batch_norm_legit_no_training_relu_22 --------------------------
	.section	.nv.shared.triton_poi_fused__native_batch_norm_legit_no_training_relu_22,"aw",@nobits
	.sectionflags	@""
	.align	16
	.zero		1024


//--------------------- .nv.constant0.triton_poi_fused__native_batch_norm_legit_no_training_relu_22 --------------------------
	.section	.nv.constant0.triton_poi_fused__native_batch_norm_legit_no_training_relu_22,"a",@progbits
	.sectionflags	@""
	.align	4
.nv.constant0.triton_poi_fused__native_batch_norm_legit_no_training_relu_22:
	.zero		584
